//
// Generated by NVIDIA NVVM Compiler
//
// Compiler Build ID: CL-36424714
// Cuda compilation tools, release 13.0, V13.0.88
// Based on NVVM 20.0.0
//

.version 9.0
.target sm_100
.address_size 64

	// .globl	_Z4multPKfS0_Pfii
// _ZZ4multPKfS0_PfiiE2as has been demoted
// _ZZ4multPKfS0_PfiiE2bs has been demoted

.visible .entry _Z4multPKfS0_Pfii(
	.param .u64 .ptr .align 1 _Z4multPKfS0_Pfii_param_0,
	.param .u64 .ptr .align 1 _Z4multPKfS0_Pfii_param_1,
	.param .u64 .ptr .align 1 _Z4multPKfS0_Pfii_param_2,
	.param .u32 _Z4multPKfS0_Pfii_param_3,
	.param .u32 _Z4multPKfS0_Pfii_param_4
)
{
	.reg .pred 	%p<12>;
	.reg .b32 	%r<75>;
	.reg .b32 	%f<121>;
	.reg .b64 	%rd<14>;
	// demoted variable
	.shared .align 4 .b8 _ZZ4multPKfS0_PfiiE2as[400];
	// demoted variable
	.shared .align 4 .b8 _ZZ4multPKfS0_PfiiE2bs[400];
	ld.param.u64 	%rd3, [_Z4multPKfS0_Pfii_param_0];
	ld.param.u64 	%rd4, [_Z4multPKfS0_Pfii_param_1];
	ld.param.u32 	%r38, [_Z4multPKfS0_Pfii_param_3];
	ld.param.u32 	%r39, [_Z4multPKfS0_Pfii_param_4];
	mov.u32 	%r1, %ntid.y;
	mov.u32 	%r40, %ctaid.y;
	mul.lo.s32 	%r2, %r40, %r1;
	mul.lo.s32 	%r68, %r2, %r38;
	add.s32 	%r41, %r38, %r68;
	add.s32 	%r4, %r41, -1;
	mov.u32 	%r5, %ntid.x;
	mov.u32 	%r42, %ctaid.x;
	mul.lo.s32 	%r6, %r5, %r42;
	setp.ge.s32 	%p1, %r68, %r4;
	mov.f32 	%f119, 0f00000000;
	@%p1 bra 	$L__BB0_16;
	mov.u32 	%r43, %tid.y;
	mov.u32 	%r44, %tid.x;
	mad.lo.s32 	%r7, %r38, %r43, %r44;
	mul.lo.s32 	%r45, %r43, 40;
	mov.u32 	%r46, _ZZ4multPKfS0_PfiiE2as;
	add.s32 	%r8, %r46, %r45;
	shl.b32 	%r47, %r44, 2;
	add.s32 	%r9, %r8, %r47;
	mad.lo.s32 	%r10, %r39, %r43, %r44;
	mov.u32 	%r48, _ZZ4multPKfS0_PfiiE2bs;
	add.s32 	%r12, %r48, %r47;
	add.s32 	%r11, %r12, %r45;
	and.b32  	%r13, %r5, 15;
	and.b32  	%r14, %r5, 7;
	and.b32  	%r15, %r5, 3;
	add.s32 	%r16, %r8, 32;
	add.s32 	%r17, %r12, 320;
	mul.lo.s32 	%r18, %r39, %r1;
	cvta.to.global.u64 	%rd1, %rd3;
	cvta.to.global.u64 	%rd2, %rd4;
	mov.f32 	%f119, 0f00000000;
	mov.u32 	%r67, %r6;
$L__BB0_2:
	setp.lt.u32 	%p2, %r5, 16;
	add.s32 	%r50, %r7, %r68;
	mul.wide.u32 	%rd6, %r50, 4;
	add.s64 	%rd7, %rd1, %rd6;
	ld.global.f32 	%f20, [%rd7];
	st.shared.f32 	[%r9], %f20;
	add.s32 	%r51, %r10, %r67;
	mul.wide.u32 	%rd8, %r51, 4;
	add.s64 	%rd9, %rd2, %rd8;
	ld.global.f32 	%f21, [%rd9];
	st.shared.f32 	[%r11], %f21;
	bar.sync 	0;
	mov.b32 	%r73, 0;
	@%p2 bra 	$L__BB0_5;
	and.b32  	%r52, %r5, -16;
	neg.s32 	%r71, %r52;
	mov.u32 	%r69, %r17;
	mov.u32 	%r70, %r16;
$L__BB0_4:
	.pragma "nounroll";
	and.b32  	%r73, %r5, 2032;
	ld.shared.f32 	%f22, [%r70+-32];
	ld.shared.f32 	%f23, [%r69+-320];
	fma.rn.f32 	%f24, %f22, %f23, %f119;
	ld.shared.f32 	%f25, [%r70+-28];
	ld.shared.f32 	%f26, [%r69+-280];
	fma.rn.f32 	%f27, %f25, %f26, %f24;
	ld.shared.f32 	%f28, [%r70+-24];
	ld.shared.f32 	%f29, [%r69+-240];
	fma.rn.f32 	%f30, %f28, %f29, %f27;
	ld.shared.f32 	%f31, [%r70+-20];
	ld.shared.f32 	%f32, [%r69+-200];
	fma.rn.f32 	%f33, %f31, %f32, %f30;
	ld.shared.f32 	%f34, [%r70+-16];
	ld.shared.f32 	%f35, [%r69+-160];
	fma.rn.f32 	%f36, %f34, %f35, %f33;
	ld.shared.f32 	%f37, [%r70+-12];
	ld.shared.f32 	%f38, [%r69+-120];
	fma.rn.f32 	%f39, %f37, %f38, %f36;
	ld.shared.f32 	%f40, [%r70+-8];
	ld.shared.f32 	%f41, [%r69+-80];
	fma.rn.f32 	%f42, %f40, %f41, %f39;
	ld.shared.f32 	%f43, [%r70+-4];
	ld.shared.f32 	%f44, [%r69+-40];
	fma.rn.f32 	%f45, %f43, %f44, %f42;
	ld.shared.f32 	%f46, [%r70];
	ld.shared.f32 	%f47, [%r69];
	fma.rn.f32 	%f48, %f46, %f47, %f45;
	ld.shared.f32 	%f49, [%r70+4];
	ld.shared.f32 	%f50, [%r69+40];
	fma.rn.f32 	%f51, %f49, %f50, %f48;
	ld.shared.f32 	%f52, [%r70+8];
	ld.shared.f32 	%f53, [%r69+80];
	fma.rn.f32 	%f54, %f52, %f53, %f51;
	ld.shared.f32 	%f55, [%r70+12];
	ld.shared.f32 	%f56, [%r69+120];
	fma.rn.f32 	%f57, %f55, %f56, %f54;
	ld.shared.f32 	%f58, [%r70+16];
	ld.shared.f32 	%f59, [%r69+160];
	fma.rn.f32 	%f60, %f58, %f59, %f57;
	ld.shared.f32 	%f61, [%r70+20];
	ld.shared.f32 	%f62, [%r69+200];
	fma.rn.f32 	%f63, %f61, %f62, %f60;
	ld.shared.f32 	%f64, [%r70+24];
	ld.shared.f32 	%f65, [%r69+240];
	fma.rn.f32 	%f66, %f64, %f65, %f63;
	ld.shared.f32 	%f67, [%r70+28];
	ld.shared.f32 	%f68, [%r69+280];
	fma.rn.f32 	%f119, %f67, %f68, %f66;
	add.s32 	%r71, %r71, 16;
	add.s32 	%r70, %r70, 64;
	add.s32 	%r69, %r69, 640;
	setp.ne.s32 	%p3, %r71, 0;
	@%p3 bra 	$L__BB0_4;
$L__BB0_5:
	setp.eq.s32 	%p4, %r13, 0;
	@%p4 bra 	$L__BB0_15;
	add.s32 	%r53, %r13, -1;
	setp.lt.u32 	%p5, %r53, 7;
	@%p5 bra 	$L__BB0_8;
	shl.b32 	%r54, %r73, 2;
	add.s32 	%r55, %r8, %r54;
	ld.shared.f32 	%f70, [%r55];
	mad.lo.s32 	%r56, %r73, 40, %r12;
	ld.shared.f32 	%f71, [%r56];
	fma.rn.f32 	%f72, %f70, %f71, %f119;
	ld.shared.f32 	%f73, [%r55+4];
	ld.shared.f32 	%f74, [%r56+40];
	fma.rn.f32 	%f75, %f73, %f74, %f72;
	ld.shared.f32 	%f76, [%r55+8];
	ld.shared.f32 	%f77, [%r56+80];
	fma.rn.f32 	%f78, %f76, %f77, %f75;
	ld.shared.f32 	%f79, [%r55+12];
	ld.shared.f32 	%f80, [%r56+120];
	fma.rn.f32 	%f81, %f79, %f80, %f78;
	ld.shared.f32 	%f82, [%r55+16];
	ld.shared.f32 	%f83, [%r56+160];
	fma.rn.f32 	%f84, %f82, %f83, %f81;
	ld.shared.f32 	%f85, [%r55+20];
	ld.shared.f32 	%f86, [%r56+200];
	fma.rn.f32 	%f87, %f85, %f86, %f84;
	ld.shared.f32 	%f88, [%r55+24];
	ld.shared.f32 	%f89, [%r56+240];
	fma.rn.f32 	%f90, %f88, %f89, %f87;
	ld.shared.f32 	%f91, [%r55+28];
	ld.shared.f32 	%f92, [%r56+280];
	fma.rn.f32 	%f119, %f91, %f92, %f90;
	add.s32 	%r73, %r73, 8;
$L__BB0_8:
	setp.eq.s32 	%p6, %r14, 0;
	@%p6 bra 	$L__BB0_15;
	add.s32 	%r57, %r14, -1;
	setp.lt.u32 	%p7, %r57, 3;
	@%p7 bra 	$L__BB0_11;
	shl.b32 	%r58, %r73, 2;
	add.s32 	%r59, %r8, %r58;
	ld.shared.f32 	%f94, [%r59];
	mad.lo.s32 	%r60, %r73, 40, %r12;
	ld.shared.f32 	%f95, [%r60];
	fma.rn.f32 	%f96, %f94, %f95, %f119;
	ld.shared.f32 	%f97, [%r59+4];
	ld.shared.f32 	%f98, [%r60+40];
	fma.rn.f32 	%f99, %f97, %f98, %f96;
	ld.shared.f32 	%f100, [%r59+8];
	ld.shared.f32 	%f101, [%r60+80];
	fma.rn.f32 	%f102, %f100, %f101, %f99;
	ld.shared.f32 	%f103, [%r59+12];
	ld.shared.f32 	%f104, [%r60+120];
	fma.rn.f32 	%f119, %f103, %f104, %f102;
	add.s32 	%r73, %r73, 4;
$L__BB0_11:
	setp.eq.s32 	%p8, %r15, 0;
	@%p8 bra 	$L__BB0_15;
	setp.eq.s32 	%p9, %r15, 1;
	shl.b32 	%r61, %r73, 2;
	add.s32 	%r34, %r8, %r61;
	ld.shared.f32 	%f105, [%r34];
	mad.lo.s32 	%r35, %r73, 40, %r12;
	ld.shared.f32 	%f106, [%r35];
	fma.rn.f32 	%f119, %f105, %f106, %f119;
	@%p9 bra 	$L__BB0_15;
	setp.eq.s32 	%p10, %r15, 2;
	ld.shared.f32 	%f107, [%r34+4];
	ld.shared.f32 	%f108, [%r35+40];
	fma.rn.f32 	%f119, %f107, %f108, %f119;
	@%p10 bra 	$L__BB0_15;
	ld.shared.f32 	%f109, [%r34+8];
	ld.shared.f32 	%f110, [%r35+80];
	fma.rn.f32 	%f119, %f109, %f110, %f119;
$L__BB0_15:
	bar.sync 	0;
	add.s32 	%r68, %r68, %r5;
	add.s32 	%r67, %r67, %r18;
	setp.lt.s32 	%p11, %r68, %r4;
	@%p11 bra 	$L__BB0_2;
$L__BB0_16:
	ld.param.u64 	%rd13, [_Z4multPKfS0_Pfii_param_2];
	cvta.to.global.u64 	%rd10, %rd13;
	mov.u32 	%r62, %tid.y;
	add.s32 	%r63, %r2, %r62;
	mov.u32 	%r64, %tid.x;
	add.s32 	%r65, %r6, %r64;
	mad.lo.s32 	%r66, %r39, %r63, %r65;
	mul.wide.s32 	%rd11, %r66, 4;
	add.s64 	%rd12, %rd10, %rd11;
	st.global.f32 	[%rd12], %f119;
	ret;

}


// ===== COMPILED SASS (sm_100) =====

	.target	sm_100

	.elftype	@"ET_EXEC"


//--------------------- .note.nv.tkinfo           --------------------------
	.section	.note.nv.tkinfo,"",@"SHT_NOTE"
	.sectionflags	@"SHF_NOTE_NV_TKINFO"
	.tkinfo
        /*0018*/ 	.word	0x00000002
        /*0030*/ 	.string	""
        /*0030*/ 	.string	"ptxas"
        /*0030*/ 	.string	"Cuda compilation tools, release 13.0, V13.0.88"
        /*0030*/ 	.string	"Build cuda_13.0.r13.0/compiler.36424714_0"
        /*0030*/ 	.string	"-arch sm_100 -m 64 "



//--------------------- .note.nv.cuinfo           --------------------------
	.section	.note.nv.cuinfo,"",@"SHT_NOTE"
	.sectionflags	@"SHF_NOTE_NV_CUINFO"
        /*0018*/ 	.short	0x0002
        /*001a*/ 	.short	0x0064
        /*001c*/ 	.short	0x0082
	.zero		2


//--------------------- .nv.info                  --------------------------
	.section	.nv.info,"",@"SHT_CUDA_INFO"
	.align	4


	//----- nvinfo : EIATTR_REGCOUNT
	.align		4
        /*0000*/ 	.byte	0x04, 0x2f
        /*0002*/ 	.short	(.L_1 - .L_0)
	.align		4
.L_0:
        /*0004*/ 	.word	index@(_Z4multPKfS0_Pfii)
        /*0008*/ 	.word	0x00000020


	//----- nvinfo : EIATTR_FRAME_SIZE
	.align		4
.L_1:
        /*000c*/ 	.byte	0x04, 0x11
        /*000e*/ 	.short	(.L_3 - .L_2)
	.align		4
.L_2:
        /*0010*/ 	.word	index@(_Z4multPKfS0_Pfii)
        /*0014*/ 	.word	0x00000000


	//----- nvinfo : EIATTR_MIN_STACK_SIZE
	.align		4
.L_3:
        /*0018*/ 	.byte	0x04, 0x12
        /*001a*/ 	.short	(.L_5 - .L_4)
	.align		4
.L_4:
        /*001c*/ 	.word	index@(_Z4multPKfS0_Pfii)
        /*0020*/ 	.word	0x00000000
.L_5:


//--------------------- .nv.compat                --------------------------
	.section	.nv.compat,"",@"SHT_CUDA_COMPAT_INFO"
	.align	4
        /*0000*/ 	.byte	0x02, 0x09, 0x00, 0x00, 0x02, 0x02, 0x01, 0x00, 0x02, 0x05, 0x05, 0x00, 0x03, 0x07, 0x01, 0x01
        /*0010*/ 	.byte	0x02, 0x03, 0x00, 0x00, 0x02, 0x06, 0x01, 0x00, 0x04, 0x0b, 0x08, 0x00, 0x09, 0x00, 0x00, 0x00
        /*0020*/ 	.byte	0x00, 0x00, 0x00, 0x00


//--------------------- .nv.info._Z4multPKfS0_Pfii --------------------------
	.section	.nv.info._Z4multPKfS0_Pfii,"",@"SHT_CUDA_INFO"
	.sectionflags	@""
	.align	4


	//----- nvinfo : EIATTR_CUDA_API_VERSION
	.align		4
        /*0000*/ 	.byte	0x04, 0x37
        /*0002*/ 	.short	(.L_7 - .L_6)
.L_6:
        /*0004*/ 	.word	0x00000082


	//----- nvinfo : EIATTR_KPARAM_INFO
	.align		4
.L_7:
        /*0008*/ 	.byte	0x04, 0x17
        /*000a*/ 	.short	(.L_9 - .L_8)
.L_8:
        /*000c*/ 	.word	0x00000000
        /*0010*/ 	.short	0x0004
        /*0012*/ 	.short	0x001c
        /*0014*/ 	.byte	0x00, 0xf0, 0x11, 0x00


	//----- nvinfo : EIATTR_KPARAM_INFO
	.align		4
.L_9:
        /*0018*/ 	.byte	0x04, 0x17
        /*001a*/ 	.short	(.L_11 - .L_10)
.L_10:
        /*001c*/ 	.word	0x00000000
        /*0020*/ 	.short	0x0003
        /*0022*/ 	.short	0x0018
        /*0024*/ 	.byte	0x00, 0xf0, 0x11, 0x00


	//----- nvinfo : EIATTR_KPARAM_INFO
	.align		4
.L_11:
        /*0028*/ 	.byte	0x04, 0x17
        /*002a*/ 	.short	(.L_13 - .L_12)
.L_12:
        /*002c*/ 	.word	0x00000000
        /*0030*/ 	.short	0x0002
        /*0032*/ 	.short	0x0010
        /*0034*/ 	.byte	0x00, 0xf5, 0x21, 0x00


	//----- nvinfo : EIATTR_KPARAM_INFO
	.align		4
.L_13:
        /*0038*/ 	.byte	0x04, 0x17
        /*003a*/ 	.short	(.L_15 - .L_14)
.L_14:
        /*003c*/ 	.word	0x00000000
        /*0040*/ 	.short	0x0001
        /*0042*/ 	.short	0x0008
        /*0044*/ 	.byte	0x00, 0xf5, 0x21, 0x00


	//----- nvinfo : EIATTR_KPARAM_INFO
	.align		4
.L_15:
        /*0048*/ 	.byte	0x04, 0x17
        /*004a*/ 	.short	(.L_17 - .L_16)
.L_16:
        /*004c*/ 	.word	0x00000000
        /*0050*/ 	.short	0x0000
        /*0052*/ 	.short	0x0000
        /*0054*/ 	.byte	0x00, 0xf5, 0x21, 0x00


	//----- nvinfo : EIATTR_SPARSE_MMA_MASK
	.align		4
.L_17:
        /*0058*/ 	.byte	0x03, 0x50
        /*005a*/ 	.short	0x0000


	//----- nvinfo : EIATTR_MAXREG_COUNT
	.align		4
        /*005c*/ 	.byte	0x03, 0x1b
        /*005e*/ 	.short	0x00ff


	//----- nvinfo : EIATTR_NUM_BARRIERS
	.align		4
        /*0060*/ 	.byte	0x02, 0x4c
        /*0062*/ 	.byte	0x01
	.zero		1


	//----- nvinfo : EIATTR_MERCURY_ISA_VERSION
	.align		4
        /*0064*/ 	.byte	0x03, 0x5f
        /*0066*/ 	.short	0x0101


	//----- nvinfo : EIATTR_VRC_CTA_INIT_COUNT
	.align		4
        /*0068*/ 	.byte	0x02, 0x4a
	.zero		1
	.zero		1


	//----- nvinfo : EIATTR_EXIT_INSTR_OFFSETS
	.align		4
        /*006c*/ 	.byte	0x04, 0x1c
        /*006e*/ 	.short	(.L_19 - .L_18)


	//   ....[0]....
.L_18:
        /*0070*/ 	.word	0x00000b00


	//----- nvinfo : EIATTR_CBANK_PARAM_SIZE
	.align		4
.L_19:
        /*0074*/ 	.byte	0x03, 0x19
        /*0076*/ 	.short	0x0020


	//----- nvinfo : EIATTR_PARAM_CBANK
	.align		4
        /*0078*/ 	.byte	0x04, 0x0a
        /*007a*/ 	.short	(.L_21 - .L_20)
	.align		4
.L_20:
        /*007c*/ 	.word	index@(.nv.constant0._Z4multPKfS0_Pfii)
        /*0080*/ 	.short	0x0380
        /*0082*/ 	.short	0x0020


	//----- nvinfo : EIATTR_SW_WAR
	.align		4
.L_21:
        /*0084*/ 	.byte	0x04, 0x36
        /*0086*/ 	.short	(.L_23 - .L_22)
.L_22:
        /*0088*/ 	.word	0x00000008
.L_23:


//--------------------- .nv.callgraph             --------------------------
	.section	.nv.callgraph,"",@"SHT_CUDA_CALLGRAPH"
	.align	4
	.sectionentsize	8
	.align		4
        /*0000*/ 	.word	0x00000000
	.align		4
        /*0004*/ 	.word	0xffffffff
	.align		4
        /*0008*/ 	.word	0x00000000
	.align		4
        /*000c*/ 	.word	0xfffffffe
	.align		4
        /*0010*/ 	.word	0x00000000
	.align		4
        /*0014*/ 	.word	0xfffffffd
	.align		4
        /*0018*/ 	.word	0x00000000
	.align		4
        /*001c*/ 	.word	0xfffffffc


//--------------------- .text._Z4multPKfS0_Pfii   --------------------------
	.section	.text._Z4multPKfS0_Pfii,"ax",@progbits
	.align	128
        .global         _Z4multPKfS0_Pfii
        .type           _Z4multPKfS0_Pfii,@function
        .size           _Z4multPKfS0_Pfii,(.L_x_8 - _Z4multPKfS0_Pfii)
        .other          _Z4multPKfS0_Pfii,@"STO_CUDA_ENTRY STV_DEFAULT"
_Z4multPKfS0_Pfii:
.text._Z4multPKfS0_Pfii:
[----:B------:R-:W-:Y:S08]  /*0000*/  LDC R1, c[0x0][0x37c] ;  /* 0x0000df00ff017b82 */ /* 0x000ff00000000800 */
[----:B------:R-:W0:Y:S01]  /*0010*/  S2UR UR4, SR_CTAID.Y ;  /* 0x00000000000479c3 */ /* 0x000e220000002600 */
[----:B------:R-:W0:Y:S01]  /*0020*/  LDCU UR7, c[0x0][0x364] ;  /* 0x00006c80ff0777ac */ /* 0x000e220008000800 */
[----:B------:R-:W-:Y:S01]  /*0030*/  HFMA2 R25, -RZ, RZ, 0, 0 ;  /* 0x00000000ff197431 */ /* 0x000fe200000001ff */
[----:B------:R-:W1:Y:S05]  /*0040*/  LDCU UR11, c[0x0][0x398] ;  /* 0x00007300ff0b77ac */ /* 0x000e6a0008000800 */
[----:B------:R-:W2:Y:S01]  /*0050*/  S2UR UR10, SR_CTAID.X ;  /* 0x00000000000a79c3 */ /* 0x000ea20000002500 */
[----:B------:R-:W3:Y:S07]  /*0060*/  LDCU.64 UR8, c[0x0][0x358] ;  /* 0x00006b00ff0877ac */ /* 0x000eee0008000a00 */
[----:B------:R-:W2:Y:S01]  /*0070*/  LDC R0, c[0x0][0x360] ;  /* 0x0000d800ff007b82 */ /* 0x000ea20000000800 */
[----:B0-----:R-:W-:-:S04]  /*0080*/  UIMAD UR4, UR7, UR4, URZ ;  /* 0x00000004070472a4 */ /* 0x001fc8000f8e02ff */
[----:B-1----:R-:W-:-:S04]  /*0090*/  UIMAD UR5, UR4, UR11, URZ ;  /* 0x0000000b040572a4 */ /* 0x002fc8000f8e02ff */
[----:B------:R-:W-:-:S04]  /*00a0*/  UIADD3 UR6, UPT, UPT, UR5, -0x1, UR11 ;  /* 0xffffffff05067890 */ /* 0x000fc8000fffe00b */
[----:B------:R-:W-:Y:S01]  /*00b0*/  UISETP.GE.AND UP0, UPT, UR5, UR6, UPT ;  /* 0x000000060500728c */ /* 0x000fe2000bf06270 */
[----:B--2---:R-:W-:-:S08]  /*00c0*/  IMAD R19, R0, UR10, RZ ;  /* 0x0000000a00137c24 */ /* 0x004fd0000f8e02ff */
[----:B---3--:R-:W-:Y:S05]  /*00d0*/  BRA.U UP0, `(.L_x_0) ;  /* 0x0000000900647547 */ /* 0x008fea000b800000 */
[----:B------:R-:W0:Y:S01]  /*00e0*/  S2R R7, SR_CgaCtaId ;  /* 0x0000000000077919 */ /* 0x000e220000008800 */
[----:B------:R-:W1:Y:S01]  /*00f0*/  LDCU UR10, c[0x0][0x39c] ;  /* 0x00007380ff0a77ac */ /* 0x000e620008000800 */
[----:B------:R-:W-:Y:S01]  /*0100*/  MOV R2, 0x400 ;  /* 0x0000040000027802 */ /* 0x000fe20000000f00 */
[----:B------:R-:W2:Y:S01]  /*0110*/  S2R R8, SR_TID.X ;  /* 0x0000000000087919 */ /* 0x000ea20000002100 */
[----:B------:R-:W-:Y:S02]  /*0120*/  MOV R18, UR5 ;  /* 0x0000000500127c02 */ /* 0x000fe40008000f00 */
[----:B------:R-:W-:Y:S01]  /*0130*/  IADD3 R3, PT, PT, R2, 0x190, RZ ;  /* 0x0000019002037810 */ /* 0x000fe20007ffe0ff */
[----:B------:R-:W3:Y:S01]  /*0140*/  S2R R12, SR_TID.Y ;  /* 0x00000000000c7919 */ /* 0x000ee20000002200 */
[----:B------:R-:W-:Y:S02]  /*0150*/  LOP3.LUT R4, R0, 0x3, RZ, 0xc0, !PT ;  /* 0x0000000300047812 */ /* 0x000fe400078ec0ff */
[----:B------:R-:W-:-:S02]  /*0160*/  MOV R25, RZ ;  /* 0x000000ff00197202 */ /* 0x000fc40000000f00 */
[----:B------:R-:W-:Y:S02]  /*0170*/  MOV R6, R19 ;  /* 0x0000001300067202 */ /* 0x000fe40000000f00 */
[C---:B0-----:R-:W-:Y:S02]  /*0180*/  LEA R5, R7.reuse, R2, 0x18 ;  /* 0x0000000207057211 */ /* 0x041fe400078ec0ff */
[----:B------:R-:W-:Y:S02]  /*0190*/  LEA R7, R7, R3, 0x18 ;  /* 0x0000000307077211 */ /* 0x000fe400078ec0ff */
[----:B------:R-:W-:Y:S02]  /*01a0*/  LOP3.LUT R2, R0, 0xf, RZ, 0xc0, !PT ;  /* 0x0000000f00027812 */ /* 0x000fe400078ec0ff */
[----:B--2---:R-:W-:Y:S01]  /*01b0*/  LEA R7, R8, R7, 0x2 ;  /* 0x0000000708077211 */ /* 0x004fe200078e10ff */
[----:B---3--:R-:W-:Y:S01]  /*01c0*/  IMAD R5, R12, 0x28, R5 ;  /* 0x000000280c057824 */ /* 0x008fe200078e0205 */
[----:B------:R-:W-:Y:S01]  /*01d0*/  LOP3.LUT R3, R0, 0x7, RZ, 0xc0, !PT ;  /* 0x0000000700037812 */ /* 0x000fe200078ec0ff */
[----:B------:R-:W-:-:S02]  /*01e0*/  IMAD R13, R12, UR11, R8 ;  /* 0x0000000b0c0d7c24 */ /* 0x000fc4000f8e0208 */
[----:B-1----:R-:W-:Y:S01]  /*01f0*/  IMAD R9, R12, UR10, R8 ;  /* 0x0000000a0c097c24 */ /* 0x002fe2000f8e0208 */
[----:B------:R-:W-:Y:S01]  /*0200*/  LEA R8, R8, R5, 0x2 ;  /* 0x0000000508087211 */ /* 0x000fe200078e10ff */
[----:B------:R-:W-:Y:S01]  /*0210*/  IMAD R11, R12, 0x28, R7 ;  /* 0x000000280c0b7824 */ /* 0x000fe200078e0207 */
[----:B------:R-:W-:Y:S02]  /*0220*/  IADD3 R10, PT, PT, R5, 0x20, RZ ;  /* 0x00000020050a7810 */ /* 0x000fe40007ffe0ff */
[----:B------:R-:W-:-:S07]  /*0230*/  IADD3 R12, PT, PT, R7, 0x140, RZ ;  /* 0x00000140070c7810 */ /* 0x000fce0007ffe0ff */
.L_x_6:
[----:B0-----:R-:W0:Y:S01]  /*0240*/  LDC.64 R16, c[0x0][0x380] ;  /* 0x0000e000ff107b82 */ /* 0x001e220000000a00 */
[----:B------:R-:W-:Y:S02]  /*0250*/  IADD3 R21, PT, PT, R13, R18, RZ ;  /* 0x000000120d157210 */ /* 0x000fe40007ffe0ff */
[----:B------:R-:W-:-:S05]  /*0260*/  IADD3 R23, PT, PT, R9, R6, RZ ;  /* 0x0000000609177210 */ /* 0x000fca0007ffe0ff */
[----:B------:R-:W1:Y:S01]  /*0270*/  LDC.64 R14, c[0x0][0x388] ;  /* 0x0000e200ff0e7b82 */ /* 0x000e620000000a00 */
[----:B0-----:R-:W-:-:S06]  /*0280*/  IMAD.WIDE.U32 R16, R21, 0x4, R16 ;  /* 0x0000000415107825 */ /* 0x001fcc00078e0010 */
[----:B------:R-:W2:Y:S01]  /*0290*/  LDG.E R17, desc[UR8][R16.64] ;  /* 0x0000000810117981 */ /* 0x000ea2000c1e1900 */
[----:B-1----:R-:W-:-:S06]  /*02a0*/  IMAD.WIDE.U32 R14, R23, 0x4, R14 ;  /* 0x00000004170e7825 */ /* 0x002fcc00078e000e */
[----:B------:R-:W3:Y:S01]  /*02b0*/  LDG.E R14, desc[UR8][R14.64] ;  /* 0x000000080e0e7981 */ /* 0x000ee2000c1e1900 */
[C---:B------:R-:W-:Y:S02]  /*02c0*/  ISETP.GE.U32.AND P1, PT, R0.reuse, 0x10, PT ;  /* 0x000000100000780c */ /* 0x040fe40003f26070 */
[----:B------:R-:W-:-:S04]  /*02d0*/  IADD3 R18, PT, PT, R0, R18, RZ ;  /* 0x0000001200127210 */ /* 0x000fc80007ffe0ff */
[----:B------:R-:W-:Y:S02]  /*02e0*/  ISETP.GE.AND P0, PT, R18, UR6, PT ;  /* 0x0000000612007c0c */ /* 0x000fe4000bf06270 */
[----:B------:R-:W-:Y:S01]  /*02f0*/  MOV R20, RZ ;  /* 0x000000ff00147202 */ /* 0x000fe20000000f00 */
[----:B--2---:R0:W-:Y:S04]  /*0300*/  STS [R8], R17 ;  /* 0x0000001108007388 */ /* 0x0041e80000000800 */
[----:B---3--:R0:W-:Y:S01]  /*0310*/  STS [R11], R14 ;  /* 0x0000000e0b007388 */ /* 0x0081e20000000800 */
[----:B------:R-:W-:Y:S06]  /*0320*/  BAR.SYNC.DEFER_BLOCKING 0x0 ;  /* 0x0000000000007b1d */ /* 0x000fec0000010000 */
[----:B------:R-:W-:Y:S05]  /*0330*/  @!P1 BRA `(.L_x_1) ;  /* 0x0000000000c89947 */ /* 0x000fea0003800000 */
[C---:B------:R-:W-:Y:S02]  /*0340*/  LOP3.LUT R23, R0.reuse, 0xfffffff0, RZ, 0xc0, !PT ;  /* 0xfffffff000177812 */ /* 0x040fe400078ec0ff */
[----:B------:R-:W-:Y:S02]  /*0350*/  MOV R22, R12 ;  /* 0x0000000c00167202 */ /* 0x000fe40000000f00 */
[----:B------:R-:W-:Y:S02]  /*0360*/  MOV R21, R10 ;  /* 0x0000000a00157202 */ /* 0x000fe40000000f00 */
[----:B------:R-:W-:Y:S02]  /*0370*/  LOP3.LUT R20, R0, 0x7f0, RZ, 0xc0, !PT ;  /* 0x000007f000147812 */ /* 0x000fe400078ec0ff */
[----:B------:R-:W-:-:S07]  /*0380*/  IADD3 R23, PT, PT, -R23, RZ, RZ ;  /* 0x000000ff17177210 */ /* 0x000fce0007ffe1ff */
.L_x_2:
[----:B0-----:R-:W-:Y:S01]  /*0390*/  LDS R14, [R22+-0x140] ;  /* 0xfffec000160e7984 */ /* 0x001fe20000000800 */
[----:B------:R-:W-:-:S03]  /*03a0*/  IADD3 R23, PT, PT, R23, 0x10, RZ ;  /* 0x0000001017177810 */ /* 0x000fc60007ffe0ff */
[----:B------:R-:W0:Y:S01]  /*03b0*/  LDS.64 R16, [R21+-0x20] ;  /* 0xffffe00015107984 */ /* 0x000e220000000a00 */
[----:B------:R-:W-:-:S03]  /*03c0*/  ISETP.NE.AND P1, PT, R23, RZ, PT ;  /* 0x000000ff1700720c */ /* 0x000fc60003f25270 */
[----:B------:R-:W1:Y:S04]  /*03d0*/  LDS R27, [R22+-0x118] ;  /* 0xfffee800161b7984 */ /* 0x000e680000000800 */
[----:B------:R-:W-:Y:S01]  /*03e0*/  LDS R24, [R22+-0xf0] ;  /* 0xffff100016187984 */ /* 0x000fe20000000800 */
[----:B0-----:R-:W-:-:S03]  /*03f0*/  FFMA R16, R16, R14, R25 ;  /* 0x0000000e10107223 */ /* 0x001fc60000000019 */
[----:B------:R-:W0:Y:S01]  /*0400*/  LDS.64 R14, [R21+-0x18] ;  /* 0xffffe800150e7984 */ /* 0x000e220000000a00 */
[----:B-1----:R-:W-:-:S03]  /*0410*/  FFMA R17, R27, R17, R16 ;  /* 0x000000111b117223 */ /* 0x002fc60000000010 */
[----:B------:R-:W1:Y:S04]  /*0420*/  LDS R25, [R22+-0xc8] ;  /* 0xffff380016197984 */ /* 0x000e680000000800 */
[----:B------:R-:W-:Y:S01]  /*0430*/  LDS R27, [R22+0x118] ;  /* 0x00011800161b7984 */ /* 0x000fe20000000800 */
[----:B0-----:R-:W-:-:S03]  /*0440*/  FFMA R14, R14, R24, R17 ;  /* 0x000000180e0e7223 */ /* 0x001fc60000000011 */
[----:B------:R-:W-:Y:S01]  /*0450*/  LDS R24, [R22+-0xa0] ;  /* 0xffff600016187984 */ /* 0x000fe20000000800 */
[----:B-1----:R-:W-:-:S03]  /*0460*/  FFMA R15, R25, R15, R14 ;  /* 0x0000000f190f7223 */ /* 0x002fc6000000000e */
[----:B------:R-:W0:Y:S04]  /*0470*/  LDS.64 R16, [R21+-0x10] ;  /* 0xfffff00015107984 */ /* 0x000e280000000a00 */
[----:B------:R-:W1:Y:S01]  /*0480*/  LDS R25, [R22+-0x78] ;  /* 0xffff880016197984 */ /* 0x000e620000000800 */
[----:B0-----:R-:W-:-:S03]  /*0490*/  FFMA R16, R16, R24, R15 ;  /* 0x0000001810107223 */ /* 0x001fc6000000000f */
[----:B------:R-:W-:Y:S01]  /*04a0*/  LDS R24, [R22+-0x50] ;  /* 0xffffb00016187984 */ /* 0x000fe20000000800 */
[----:B-1----:R-:W-:-:S03]  /*04b0*/  FFMA R17, R25, R17, R16 ;  /* 0x0000001119117223 */ /* 0x002fc60000000010 */
[----:B------:R-:W0:Y:S04]  /*04c0*/  LDS.64 R14, [R21+-0x8] ;  /* 0xfffff800150e7984 */ /* 0x000e280000000a00 */
[----:B------:R-:W1:Y:S01]  /*04d0*/  LDS R25, [R22+-0x28] ;  /* 0xffffd80016197984 */ /* 0x000e620000000800 */
[----:B0-----:R-:W-:-:S03]  /*04e0*/  FFMA R14, R14, R24, R17 ;  /* 0x000000180e0e7223 */ /* 0x001fc60000000011 */
[----:B------:R-:W-:Y:S01]  /*04f0*/  LDS R24, [R22] ;  /* 0x0000000016187984 */ /* 0x000fe20000000800 */
[----:B-1----:R-:W-:-:S03]  /*0500*/  FFMA R15, R25, R15, R14 ;  /* 0x0000000f190f7223 */ /* 0x002fc6000000000e */
[----:B------:R-:W0:Y:S04]  /*0510*/  LDS.64 R16, [R21] ;  /* 0x0000000015107984 */ /* 0x000e280000000a00 */
[----:B------:R-:W1:Y:S01]  /*0520*/  LDS R25, [R22+0x28] ;  /* 0x0000280016197984 */ /* 0x000e620000000800 */
[----:B0-----:R-:W-:-:S03]  /*0530*/  FFMA R16, R16, R24, R15 ;  /* 0x0000001810107223 */ /* 0x001fc6000000000f */
[----:B------:R-:W-:Y:S01]  /*0540*/  LDS R24, [R22+0x50] ;  /* 0x0000500016187984 */ /* 0x000fe20000000800 */
[----:B-1----:R-:W-:-:S03]  /*0550*/  FFMA R17, R25, R17, R16 ;  /* 0x0000001119117223 */ /* 0x002fc60000000010 */
[----:B------:R-:W0:Y:S04]  /*0560*/  LDS.64 R14, [R21+0x8] ;  /* 0x00000800150e7984 */ /* 0x000e280000000a00 */
[----:B------:R-:W1:Y:S01]  /*0570*/  LDS R25, [R22+0x78] ;  /* 0x0000780016197984 */ /* 0x000e620000000800 */
[----:B0-----:R-:W-:-:S03]  /*0580*/  FFMA R14, R14, R24, R17 ;  /* 0x000000180e0e7223 */ /* 0x001fc60000000011 */
[----:B------:R-:W-:Y:S01]  /*0590*/  LDS R24, [R22+0xa0] ;  /* 0x0000a00016187984 */ /* 0x000fe20000000800 */
[----:B-1----:R-:W-:-:S03]  /*05a0*/  FFMA R15, R25, R15, R14 ;  /* 0x0000000f190f7223 */ /* 0x002fc6000000000e */
[----:B------:R-:W0:Y:S04]  /*05b0*/  LDS.64 R16, [R21+0x10] ;  /* 0x0000100015107984 */ /* 0x000e280000000a00 */
[----:B------:R-:W1:Y:S01]  /*05c0*/  LDS R25, [R22+0xc8] ;  /* 0x0000c80016197984 */ /* 0x000e620000000800 */
[----:B0-----:R-:W-:-:S03]  /*05d0*/  FFMA R16, R16, R24, R15 ;  /* 0x0000001810107223 */ /* 0x001fc6000000000f */
[----:B------:R0:W-:Y:S01]  /*05e0*/  LDS R24, [R22+0xf0] ;  /* 0x0000f00016187984 */ /* 0x0001e20000000800 */
[----:B-1----:R-:W-:-:S03]  /*05f0*/  FFMA R17, R25, R17, R16 ;  /* 0x0000001119117223 */ /* 0x002fc60000000010 */
[----:B------:R1:W2:Y:S01]  /*0600*/  LDS.64 R14, [R21+0x18] ;  /* 0x00001800150e7984 */ /* 0x0002a20000000a00 */
[----:B0-----:R-:W-:Y:S02]  /*0610*/  IADD3 R22, PT, PT, R22, 0x280, RZ ;  /* 0x0000028016167810 */ /* 0x001fe40007ffe0ff */
[----:B-1----:R-:W-:Y:S01]  /*0620*/  IADD3 R21, PT, PT, R21, 0x40, RZ ;  /* 0x0000004015157810 */ /* 0x002fe20007ffe0ff */
[----:B--2---:R-:W-:-:S04]  /*0630*/  FFMA R14, R14, R24, R17 ;  /* 0x000000180e0e7223 */ /* 0x004fc80000000011 */
[----:B------:R-:W-:Y:S01]  /*0640*/  FFMA R25, R27, R15, R14 ;  /* 0x0000000f1b197223 */ /* 0x000fe2000000000e */
[----:B------:R-:W-:Y:S06]  /*0650*/  @P1 BRA `(.L_x_2) ;  /* 0xfffffffc004c1947 */ /* 0x000fec000383ffff */
.L_x_1:
[----:B------:R-:W-:-:S13]  /*0660*/  ISETP.NE.AND P1, PT, R2, RZ, PT ;  /* 0x000000ff0200720c */ /* 0x000fda0003f25270 */
[----:B------:R-:W-:Y:S05]  /*0670*/  @!P1 BRA `(.L_x_3) ;  /* 0x0000000000ec9947 */ /* 0x000fea0003800000 */
[----:B0-----:R-:W-:Y:S02]  /*0680*/  IADD3 R14, PT, PT, R2, -0x1, RZ ;  /* 0xffffffff020e7810 */ /* 0x001fe40007ffe0ff */
[----:B------:R-:W-:Y:S02]  /*0690*/  ISETP.NE.AND P2, PT, R3, RZ, PT ;  /* 0x000000ff0300720c */ /* 0x000fe40003f45270 */
[----:B------:R-:W-:-:S13]  /*06a0*/  ISETP.GE.U32.AND P1, PT, R14, 0x7, PT ;  /* 0x000000070e00780c */ /* 0x000fda0003f26070 */
[----:B------:R-:W-:Y:S05]  /*06b0*/  @!P1 BRA `(.L_x_4) ;  /* 0x00000000005c9947 */ /* 0x000fea0003800000 */
[C---:B------:R-:W-:Y:S01]  /*06c0*/  IMAD R21, R20.reuse, 0x28, R7 ;  /* 0x0000002814157824 */ /* 0x040fe200078e0207 */
[C---:B------:R-:W-:Y:S02]  /*06d0*/  LEA R22, R20.reuse, R5, 0x2 ;  /* 0x0000000514167211 */ /* 0x040fe400078e10ff */
[----:B------:R-:W-:Y:S02]  /*06e0*/  IADD3 R20, PT, PT, R20, 0x8, RZ ;  /* 0x0000000814147810 */ /* 0x000fe40007ffe0ff */
[----:B------:R-:W-:Y:S04]  /*06f0*/  LDS R24, [R21] ;  /* 0x0000000015187984 */ /* 0x000fe80000000800 */
[----:B------:R-:W0:Y:S04]  /*0700*/  LDS.64 R16, [R22] ;  /* 0x0000000016107984 */ /* 0x000e280000000a00 */
[----:B------:R-:W1:Y:S04]  /*0710*/  LDS R27, [R21+0x28] ;  /* 0x00002800151b7984 */ /* 0x000e680000000800 */
[----:B------:R-:W-:Y:S04]  /*0720*/  LDS R23, [R21+0x50] ;  /* 0x0000500015177984 */ /* 0x000fe80000000800 */
[----:B------:R-:W2:Y:S04]  /*0730*/  LDS.64 R14, [R22+0x8] ;  /* 0x00000800160e7984 */ /* 0x000ea80000000a00 */
[----:B------:R-:W-:Y:S01]  /*0740*/  LDS R26, [R21+0xc8] ;  /* 0x0000c800151a7984 */ /* 0x000fe20000000800 */
[----:B0-----:R-:W-:-:S03]  /*0750*/  FFMA R16, R16, R24, R25 ;  /* 0x0000001810107223 */ /* 0x001fc60000000019 */
[----:B------:R-:W0:Y:S01]  /*0760*/  LDS R24, [R21+0x78] ;  /* 0x0000780015187984 */ /* 0x000e220000000800 */
[----:B-1----:R-:W-:-:S03]  /*0770*/  FFMA R17, R27, R17, R16 ;  /* 0x000000111b117223 */ /* 0x002fc60000000010 */
[----:B------:R-:W-:Y:S04]  /*0780*/  LDS R25, [R21+0xa0] ;  /* 0x0000a00015197984 */ /* 0x000fe80000000800 */
[----:B------:R-:W-:Y:S01]  /*0790*/  LDS R27, [R21+0x118] ;  /* 0x00011800151b7984 */ /* 0x000fe20000000800 */
[----:B--2---:R-:W-:-:S03]  /*07a0*/  FFMA R23, R14, R23, R17 ;  /* 0x000000170e177223 */ /* 0x004fc60000000011 */
[----:B------:R-:W1:Y:S01]  /*07b0*/  LDS.64 R16, [R22+0x10] ;  /* 0x0000100016107984 */ /* 0x000e620000000a00 */
[----:B0-----:R-:W-:-:S03]  /*07c0*/  FFMA R23, R24, R15, R23 ;  /* 0x0000000f18177223 */ /* 0x001fc60000000017 */
[----:B------:R-:W-:Y:S04]  /*07d0*/  LDS R24, [R21+0xf0] ;  /* 0x0000f00015187984 */ /* 0x000fe80000000800 */
[----:B------:R-:W0:Y:S01]  /*07e0*/  LDS.64 R14, [R22+0x18] ;  /* 0x00001800160e7984 */ /* 0x000e220000000a00 */
[----:B-1----:R-:W-:-:S04]  /*07f0*/  FFMA R23, R16, R25, R23 ;  /* 0x0000001910177223 */ /* 0x002fc80000000017 */
[----:B------:R-:W-:-:S04]  /*0800*/  FFMA R17, R26, R17, R23 ;  /* 0x000000111a117223 */ /* 0x000fc80000000017 */
[----:B0-----:R-:W-:-:S04]  /*0810*/  FFMA R14, R14, R24, R17 ;  /* 0x000000180e0e7223 */ /* 0x001fc80000000011 */
[----:B------:R-:W-:-:S07]  /*0820*/  FFMA R25, R27, R15, R14 ;  /* 0x0000000f1b197223 */ /* 0x000fce000000000e */
.L_x_4:
[----:B------:R-:W-:Y:S05]  /*0830*/  @!P2 BRA `(.L_x_3) ;  /* 0x00000000007ca947 */ /* 0x000fea0003800000 */
[----:B------:R-:W-:Y:S02]  /*0840*/  IADD3 R14, PT, PT, R3, -0x1, RZ ;  /* 0xffffffff030e7810 */ /* 0x000fe40007ffe0ff */
        /* <DEDUP_REMOVED lines=11> */
[----:B------:R-:W3:Y:S01]  /*0900*/  LDS R29, [R22+0x78] ;  /* 0x00007800161d7984 */ /* 0x000ee20000000800 */
[----:B0-----:R-:W-:-:S04]  /*0910*/  FFMA R14, R14, R23, R25 ;  /* 0x000000170e0e7223 */ /* 0x001fc80000000019 */
[----:B-1----:R-:W-:-:S04]  /*0920*/  FFMA R15, R27, R15, R14 ;  /* 0x0000000f1b0f7223 */ /* 0x002fc8000000000e */
[----:B--2---:R-:W-:-:S04]  /*0930*/  FFMA R16, R16, R24, R15 ;  /* 0x0000001810107223 */ /* 0x004fc8000000000f */
[----:B---3--:R-:W-:-:S07]  /*0940*/  FFMA R25, R29, R17, R16 ;  /* 0x000000111d197223 */ /* 0x008fce0000000010 */
.L_x_5:
[----:B------:R-:W-:Y:S05]  /*0950*/  @!P2 BRA `(.L_x_3) ;  /* 0x000000000034a947 */ /* 0x000fea0003800000 */
[C---:B------:R-:W-:Y:S01]  /*0960*/  IMAD R21, R20.reuse, 0x28, R7 ;  /* 0x0000002814157824 */ /* 0x040fe200078e0207 */
[----:B------:R-:W-:Y:S02]  /*0970*/  LEA R20, R20, R5, 0x2 ;  /* 0x0000000514147211 */ /* 0x000fe400078e10ff */
[----:B------:R-:W-:Y:S02]  /*0980*/  ISETP.NE.AND P1, PT, R4, 0x1, PT ;  /* 0x000000010400780c */ /* 0x000fe40003f25270 */
[----:B------:R-:W-:Y:S04]  /*0990*/  LDS R16, [R21] ;  /* 0x0000000015107984 */ /* 0x000fe80000000800 */
[----:B------:R-:W0:Y:S02]  /*09a0*/  LDS.64 R14, [R20] ;  /* 0x00000000140e7984 */ /* 0x000e240000000a00 */
[----:B0-----:R-:W-:-:S05]  /*09b0*/  FFMA R25, R14, R16, R25 ;  /* 0x000000100e197223 */ /* 0x001fca0000000019 */
[----:B------:R-:W-:Y:S05]  /*09c0*/  @!P1 BRA `(.L_x_3) ;  /* 0x0000000000189947 */ /* 0x000fea0003800000 */
[----:B------:R-:W-:Y:S01]  /*09d0*/  ISETP.NE.AND P1, PT, R4, 0x2, PT ;  /* 0x000000020400780c */ /* 0x000fe20003f25270 */
[----:B------:R-:W0:-:S12]  /*09e0*/  LDS R14, [R21+0x28] ;  /* 0x00002800150e7984 */ /* 0x000e180000000800 */
[----:B------:R-:W-:Y:S04]  /*09f0*/  @P1 LDS R16, [R20+0x8] ;  /* 0x0000080014101984 */ /* 0x000fe80000000800 */
[----:B------:R-:W1:Y:S01]  /*0a00*/  @P1 LDS R17, [R21+0x50] ;  /* 0x0000500015111984 */ /* 0x000e620000000800 */
[----:B0-----:R-:W-:-:S04]  /*0a10*/  FFMA R25, R14, R15, R25 ;  /* 0x0000000f0e197223 */ /* 0x001fc80000000019 */
[----:B-1----:R-:W-:-:S07]  /*0a20*/  @P1 FFMA R25, R16, R17, R25 ;  /* 0x0000001110191223 */ /* 0x002fce0000000019 */
.L_x_3:
[----:B------:R-:W1:Y:S02]  /*0a30*/  LDC R15, c[0x0][0x39c] ;  /* 0x0000e700ff0f7b82 */ /* 0x000e640000000800 */
[----:B-1----:R-:W-:-:S06]  /*0a40*/  IMAD R6, R15, UR7, R6 ;  /* 0x000000070f067c24 */ /* 0x002fcc000f8e0206 */
[----:B------:R-:W-:Y:S06]  /*0a50*/  BAR.SYNC.DEFER_BLOCKING 0x0 ;  /* 0x0000000000007b1d */ /* 0x000fec0000010000 */
[----:B------:R-:W-:Y:S05]  /*0a60*/  @!P0 BRA `(.L_x_6) ;  /* 0xfffffff400f48947 */ /* 0x000fea000383ffff */
.L_x_0:
[----:B------:R-:W1:Y:S01]  /*0a70*/  S2R R4, SR_TID.X ;  /* 0x0000000000047919 */ /* 0x000e620000002100 */
[----:B------:R-:W2:Y:S01]  /*0a80*/  LDC.64 R2, c[0x0][0x390] ;  /* 0x0000e400ff027b82 */ /* 0x000ea20000000a00 */
[----:B------:R-:W3:Y:S01]  /*0a90*/  LDCU UR5, c[0x0][0x39c] ;  /* 0x00007380ff0577ac */ /* 0x000ee20008000800 */
[----:B------:R-:W4:Y:S01]  /*0aa0*/  S2R R0, SR_TID.Y ;  /* 0x0000000000007919 */ /* 0x000f220000002200 */
[----:B-1----:R-:W-:Y:S02]  /*0ab0*/  IADD3 R19, PT, PT, R19, R4, RZ ;  /* 0x0000000413137210 */ /* 0x002fe40007ffe0ff */
[----:B----4-:R-:W-:-:S05]  /*0ac0*/  IADD3 R0, PT, PT, R0, UR4, RZ ;  /* 0x0000000400007c10 */ /* 0x010fca000fffe0ff */
[----:B---3--:R-:W-:-:S04]  /*0ad0*/  IMAD R19, R0, UR5, R19 ;  /* 0x0000000500137c24 */ /* 0x008fc8000f8e0213 */
[----:B--2---:R-:W-:-:S05]  /*0ae0*/  IMAD.WIDE R2, R19, 0x4, R2 ;  /* 0x0000000413027825 */ /* 0x004fca00078e0202 */
[----:B------:R-:W-:Y:S01]  /*0af0*/  STG.E desc[UR8][R2.64], R25 ;  /* 0x0000001902007986 */ /* 0x000fe2000c101908 */
[----:B------:R-:W-:Y:S05]  /*0b00*/  EXIT ;  /* 0x000000000000794d */ /* 0x000fea0003800000 */
.L_x_7:
[----:B------:R-:W-:-:S00]  /*0b10*/  BRA `(.L_x_7) ;  /* 0xfffffffc00fc7947 */ /* 0x000fc0000383ffff */
[----:B------:R-:W-:-:S00]  /*0b20*/  NOP ;  /* 0x0000000000007918 */ /* 0x000fc00000000000 */
        /* <DEDUP_REMOVED lines=13> */
.L_x_8:


//--------------------- .nv.shared._Z4multPKfS0_Pfii --------------------------
	.section	.nv.shared._Z4multPKfS0_Pfii,"aw",@nobits
	.sectionflags	@""
	.align	4
.nv.shared._Z4multPKfS0_Pfii:
	.zero		1824


//--------------------- .nv.shared.reserved.0     --------------------------
	.section	.nv.shared.reserved.0,"aw",@nobits
	.weak		__nv_reservedSMEM_offset_0_alias
	.size		__nv_reservedSMEM_offset_0_alias, 0, 64
	.other		__nv_reservedSMEM_offset_0_alias,@"STO_CUDA_RESERVED_SHARED STV_DEFAULT"
__nv_reservedSMEM_offset_0_alias:
	.zero		0
	.zero		64


//--------------------- .nv.constant0._Z4multPKfS0_Pfii --------------------------
	.section	.nv.constant0._Z4multPKfS0_Pfii,"a",@progbits
	.sectionflags	@""
	.align	4
.nv.constant0._Z4multPKfS0_Pfii:
	.zero		928


//--------------------- SYMBOLS --------------------------

	.type		.nv.reservedSmem.offset0,@object
	.size		.nv.reservedSmem.offset0,0x4
	.type		.nv.reservedSmem.cap,@object
	.size		.nv.reservedSmem.cap,0x4
